//
// Generated by NVIDIA NVVM Compiler
//
// Compiler Build ID: CL-36424714
// Cuda compilation tools, release 13.0, V13.0.88
// Based on NVVM 20.0.0
//

.version 9.0
.target sm_100
.address_size 64

	// .globl	_Z8reduceitPfS_S_ii
.extern .shared .align 16 .b8 temp[];

.visible .entry _Z8reduceitPfS_S_ii(
	.param .u64 .ptr .align 1 _Z8reduceitPfS_S_ii_param_0,
	.param .u64 .ptr .align 1 _Z8reduceitPfS_S_ii_param_1,
	.param .u64 .ptr .align 1 _Z8reduceitPfS_S_ii_param_2,
	.param .u32 _Z8reduceitPfS_S_ii_param_3,
	.param .u32 _Z8reduceitPfS_S_ii_param_4
)
{
	.reg .pred 	%p<10>;
	.reg .b32 	%r<156>;
	.reg .b32 	%f<12>;
	.reg .b64 	%rd<17>;

	ld.param.u64 	%rd4, [_Z8reduceitPfS_S_ii_param_0];
	ld.param.u64 	%rd2, [_Z8reduceitPfS_S_ii_param_1];
	ld.param.u64 	%rd3, [_Z8reduceitPfS_S_ii_param_2];
	ld.param.u32 	%r52, [_Z8reduceitPfS_S_ii_param_3];
	ld.param.u32 	%r53, [_Z8reduceitPfS_S_ii_param_4];
	cvta.to.global.u64 	%rd1, %rd4;
	mov.u32 	%r1, %tid.x;
	mov.u32 	%r2, %ctaid.x;
	mov.u32 	%r54, %ntid.x;
	mul.lo.s32 	%r3, %r2, %r54;
	shr.s32 	%r132, %r52, 1;
	add.s32 	%r5, %r3, %r1;
	sub.s32 	%r55, %r53, %r132;
	setp.ge.s32 	%p1, %r5, %r55;
	@%p1 bra 	$L__BB0_15;
	cvta.to.global.u64 	%rd5, %rd2;
	add.s32 	%r149, %r132, %r1;
	and.b32  	%r57, %r1, 15;
	mad.lo.s32 	%r150, %r57, 768, %r1;
	shr.s32 	%r58, %r149, 31;
	shr.u32 	%r59, %r58, 28;
	add.s32 	%r60, %r149, %r59;
	and.b32  	%r61, %r60, 16777200;
	sub.s32 	%r62, %r149, %r61;
	mad.lo.s32 	%r151, %r62, 768, %r149;
	mul.wide.s32 	%rd6, %r5, 4;
	add.s64 	%rd7, %rd5, %rd6;
	ld.global.f32 	%f1, [%rd7];
	shl.b32 	%r63, %r150, 2;
	mov.u32 	%r64, temp;
	add.s32 	%r65, %r64, %r63;
	st.shared.f32 	[%r65], %f1;
	mul.wide.s32 	%rd8, %r132, 4;
	add.s64 	%rd9, %rd7, %rd8;
	ld.global.f32 	%f2, [%rd9];
	shl.b32 	%r66, %r151, 2;
	add.s32 	%r67, %r64, %r66;
	st.shared.f32 	[%r67], %f2;
	setp.lt.s32 	%p2, %r132, 1;
	mov.b32 	%r141, 1;
	mov.u32 	%r148, %r1;
	@%p2 bra 	$L__BB0_6;
	shl.b32 	%r69, %r1, 1;
	or.b32  	%r9, %r69, 1;
	mov.b32 	%r141, 1;
	mov.u32 	%r148, %r1;
$L__BB0_3:
	bar.sync 	0;
	setp.ge.s32 	%p3, %r1, %r132;
	@%p3 bra 	$L__BB0_5;
	mul.lo.s32 	%r70, %r141, %r9;
	add.s32 	%r148, %r70, -1;
	add.s32 	%r149, %r148, %r141;
	shr.s32 	%r71, %r148, 31;
	shr.u32 	%r72, %r71, 28;
	add.s32 	%r73, %r148, %r72;
	and.b32  	%r74, %r73, 16777200;
	sub.s32 	%r75, %r148, %r74;
	mul.lo.s32 	%r76, %r75, 768;
	add.s32 	%r150, %r76, %r148;
	add.s32 	%r77, %r76, %r70;
	shr.s32 	%r78, %r149, 31;
	shr.u32 	%r79, %r78, 28;
	add.s32 	%r80, %r149, %r79;
	and.b32  	%r81, %r80, 16777200;
	sub.s32 	%r82, %r149, %r81;
	mad.lo.s32 	%r151, %r82, 768, %r149;
	shl.b32 	%r83, %r151, 2;
	shl.b32 	%r84, %r77, 2;
	add.s32 	%r86, %r64, %r84;
	ld.shared.f32 	%f3, [%r86+-4];
	add.s32 	%r87, %r83, %r64;
	ld.shared.f32 	%f4, [%r87];
	add.f32 	%f5, %f3, %f4;
	st.shared.f32 	[%r87], %f5;
$L__BB0_5:
	shl.b32 	%r141, %r141, 1;
	shr.u32 	%r25, %r132, 1;
	setp.gt.u32 	%p4, %r132, 1;
	mov.u32 	%r132, %r25;
	@%p4 bra 	$L__BB0_3;
$L__BB0_6:
	bar.sync 	0;
	setp.ne.s32 	%p5, %r1, 0;
	@%p5 bra 	$L__BB0_8;
	add.s32 	%r88, %r52, -1;
	shr.s32 	%r89, %r88, 31;
	shr.u32 	%r90, %r89, 28;
	add.s32 	%r91, %r88, %r90;
	and.b32  	%r92, %r91, 16777200;
	sub.s32 	%r93, %r88, %r92;
	mad.lo.s32 	%r94, %r93, 768, %r52;
	shl.b32 	%r95, %r94, 2;
	add.s32 	%r97, %r64, %r95;
	ld.shared.f32 	%f6, [%r97+-4];
	cvta.to.global.u64 	%rd10, %rd3;
	mul.wide.u32 	%rd11, %r2, 4;
	add.s64 	%rd12, %rd10, %rd11;
	st.global.f32 	[%rd12], %f6;
	mov.b32 	%r98, 0;
	st.shared.u32 	[%r97+-4], %r98;
$L__BB0_8:
	setp.lt.s32 	%p6, %r52, 2;
	@%p6 bra 	$L__BB0_13;
	shl.b32 	%r100, %r1, 1;
	or.b32  	%r31, %r100, 1;
	mov.b32 	%r147, 1;
$L__BB0_10:
	shr.s32 	%r141, %r141, 1;
	bar.sync 	0;
	setp.ge.s32 	%p7, %r1, %r147;
	@%p7 bra 	$L__BB0_12;
	mul.lo.s32 	%r101, %r141, %r31;
	add.s32 	%r148, %r101, -1;
	add.s32 	%r149, %r148, %r141;
	shr.s32 	%r102, %r148, 31;
	shr.u32 	%r103, %r102, 28;
	add.s32 	%r104, %r148, %r103;
	and.b32  	%r105, %r104, 16777200;
	sub.s32 	%r106, %r148, %r105;
	mul.lo.s32 	%r107, %r106, 768;
	add.s32 	%r150, %r107, %r148;
	add.s32 	%r108, %r107, %r101;
	shr.s32 	%r109, %r149, 31;
	shr.u32 	%r110, %r109, 28;
	add.s32 	%r111, %r149, %r110;
	and.b32  	%r112, %r111, 16777200;
	sub.s32 	%r113, %r149, %r112;
	mad.lo.s32 	%r151, %r113, 768, %r149;
	shl.b32 	%r114, %r151, 2;
	shl.b32 	%r115, %r108, 2;
	add.s32 	%r117, %r64, %r115;
	ld.shared.f32 	%f7, [%r117+-4];
	add.s32 	%r118, %r114, %r64;
	ld.shared.f32 	%f8, [%r118];
	st.shared.f32 	[%r117+-4], %f8;
	add.f32 	%f9, %f7, %f8;
	st.shared.f32 	[%r118], %f9;
$L__BB0_12:
	shl.b32 	%r147, %r147, 1;
	setp.lt.s32 	%p8, %r147, %r52;
	@%p8 bra 	$L__BB0_10;
$L__BB0_13:
	bar.sync 	0;
	shl.b32 	%r119, %r150, 2;
	add.s32 	%r121, %r64, %r119;
	ld.shared.f32 	%f10, [%r121];
	add.s32 	%r122, %r148, %r3;
	mul.wide.s32 	%rd13, %r122, 4;
	add.s64 	%rd14, %rd1, %rd13;
	st.global.f32 	[%rd14], %f10;
	setp.ge.s32 	%p9, %r149, %r52;
	@%p9 bra 	$L__BB0_15;
	shl.b32 	%r123, %r151, 2;
	add.s32 	%r125, %r64, %r123;
	ld.shared.f32 	%f11, [%r125];
	add.s32 	%r126, %r149, %r3;
	mul.wide.s32 	%rd15, %r126, 4;
	add.s64 	%rd16, %rd1, %rd15;
	st.global.f32 	[%rd16], %f11;
$L__BB0_15:
	bar.sync 	0;
	ret;

}
	// .globl	_Z9sum_scansPfS_iS_
.visible .entry _Z9sum_scansPfS_iS_(
	.param .u64 .ptr .align 1 _Z9sum_scansPfS_iS__param_0,
	.param .u64 .ptr .align 1 _Z9sum_scansPfS_iS__param_1,
	.param .u32 _Z9sum_scansPfS_iS__param_2,
	.param .u64 .ptr .align 1 _Z9sum_scansPfS_iS__param_3
)
{
	.reg .pred 	%p<7>;
	.reg .b32 	%r<8>;
	.reg .b32 	%f<5>;
	.reg .b64 	%rd<15>;

	ld.param.u64 	%rd4, [_Z9sum_scansPfS_iS__param_0];
	ld.param.u64 	%rd5, [_Z9sum_scansPfS_iS__param_1];
	ld.param.u32 	%r4, [_Z9sum_scansPfS_iS__param_2];
	ld.param.u64 	%rd3, [_Z9sum_scansPfS_iS__param_3];
	cvta.to.global.u64 	%rd1, %rd4;
	cvta.to.global.u64 	%rd2, %rd5;
	mov.u32 	%r5, %tid.x;
	mov.u32 	%r1, %ctaid.x;
	mov.u32 	%r6, %ntid.x;
	mad.lo.s32 	%r7, %r1, %r6, %r5;
	setp.eq.s32 	%p1, %r1, 0;
	setp.ge.s32 	%p2, %r7, %r4;
	or.pred  	%p3, %p1, %p2;
	@%p3 bra 	$L__BB1_2;
	cvta.to.global.u64 	%rd9, %rd3;
	mul.wide.s32 	%rd10, %r7, 4;
	add.s64 	%rd11, %rd2, %rd10;
	ld.global.f32 	%f2, [%rd11];
	mul.wide.u32 	%rd12, %r1, 4;
	add.s64 	%rd13, %rd9, %rd12;
	ld.global.f32 	%f3, [%rd13];
	add.f32 	%f4, %f2, %f3;
	add.s64 	%rd14, %rd1, %rd10;
	st.global.f32 	[%rd14], %f4;
	bra.uni 	$L__BB1_4;
$L__BB1_2:
	setp.ge.s32 	%p4, %r7, %r4;
	setp.ne.s32 	%p5, %r1, 0;
	or.pred  	%p6, %p5, %p4;
	@%p6 bra 	$L__BB1_4;
	mul.wide.u32 	%rd6, %r7, 4;
	add.s64 	%rd7, %rd2, %rd6;
	ld.global.f32 	%f1, [%rd7];
	add.s64 	%rd8, %rd1, %rd6;
	st.global.f32 	[%rd8], %f1;
$L__BB1_4:
	bar.sync 	0;
	ret;

}


// ===== COMPILED SASS (sm_100) =====

	.target	sm_100

	.elftype	@"ET_EXEC"


//--------------------- .note.nv.tkinfo           --------------------------
	.section	.note.nv.tkinfo,"",@"SHT_NOTE"
	.sectionflags	@"SHF_NOTE_NV_TKINFO"
	.tkinfo
        /*0018*/ 	.word	0x00000002
        /*0030*/ 	.string	""
        /*0030*/ 	.string	"ptxas"
        /*0030*/ 	.string	"Cuda compilation tools, release 13.0, V13.0.88"
        /*0030*/ 	.string	"Build cuda_13.0.r13.0/compiler.36424714_0"
        /*0030*/ 	.string	"-arch sm_100 -m 64 "



//--------------------- .note.nv.cuinfo           --------------------------
	.section	.note.nv.cuinfo,"",@"SHT_NOTE"
	.sectionflags	@"SHF_NOTE_NV_CUINFO"
        /*0018*/ 	.short	0x0002
        /*001a*/ 	.short	0x0064
        /*001c*/ 	.short	0x0082
	.zero		2


//--------------------- .nv.info                  --------------------------
	.section	.nv.info,"",@"SHT_CUDA_INFO"
	.align	4


	//----- nvinfo : EIATTR_REGCOUNT
	.align		4
        /*0000*/ 	.byte	0x04, 0x2f
        /*0002*/ 	.short	(.L_1 - .L_0)
	.align		4
.L_0:
        /*0004*/ 	.word	index@(_Z8reduceitPfS_S_ii)
        /*0008*/ 	.word	0x00000016


	//----- nvinfo : EIATTR_FRAME_SIZE
	.align		4
.L_1:
        /*000c*/ 	.byte	0x04, 0x11
        /*000e*/ 	.short	(.L_3 - .L_2)
	.align		4
.L_2:
        /*0010*/ 	.word	index@(_Z8reduceitPfS_S_ii)
        /*0014*/ 	.word	0x00000000


	//----- nvinfo : EIATTR_REGCOUNT
	.align		4
.L_3:
        /*0018*/ 	.byte	0x04, 0x2f
        /*001a*/ 	.short	(.L_5 - .L_4)
	.align		4
.L_4:
        /*001c*/ 	.word	index@(_Z9sum_scansPfS_iS_)
        /*0020*/ 	.word	0x0000000c


	//----- nvinfo : EIATTR_FRAME_SIZE
	.align		4
.L_5:
        /*0024*/ 	.byte	0x04, 0x11
        /*0026*/ 	.short	(.L_7 - .L_6)
	.align		4
.L_6:
        /*0028*/ 	.word	index@(_Z9sum_scansPfS_iS_)
        /*002c*/ 	.word	0x00000000


	//----- nvinfo : EIATTR_MIN_STACK_SIZE
	.align		4
.L_7:
        /*0030*/ 	.byte	0x04, 0x12
        /*0032*/ 	.short	(.L_9 - .L_8)
	.align		4
.L_8:
        /*0034*/ 	.word	index@(_Z9sum_scansPfS_iS_)
        /*0038*/ 	.word	0x00000000


	//----- nvinfo : EIATTR_MIN_STACK_SIZE
	.align		4
.L_9:
        /*003c*/ 	.byte	0x04, 0x12
        /*003e*/ 	.short	(.L_11 - .L_10)
	.align		4
.L_10:
        /*0040*/ 	.word	index@(_Z8reduceitPfS_S_ii)
        /*0044*/ 	.word	0x00000000
.L_11:


//--------------------- .nv.compat                --------------------------
	.section	.nv.compat,"",@"SHT_CUDA_COMPAT_INFO"
	.align	4
        /*0000*/ 	.byte	0x02, 0x09, 0x00, 0x00, 0x02, 0x02, 0x01, 0x00, 0x02, 0x05, 0x05, 0x00, 0x03, 0x07, 0x01, 0x01
        /*0010*/ 	.byte	0x02, 0x03, 0x00, 0x00, 0x02, 0x06, 0x01, 0x00, 0x04, 0x0b, 0x08, 0x00, 0x09, 0x00, 0x00, 0x00
        /*0020*/ 	.byte	0x00, 0x00, 0x00, 0x00


//--------------------- .nv.info._Z9sum_scansPfS_iS_ --------------------------
	.section	.nv.info._Z9sum_scansPfS_iS_,"",@"SHT_CUDA_INFO"
	.sectionflags	@""
	.align	4


	//----- nvinfo : EIATTR_CUDA_API_VERSION
	.align		4
        /*0000*/ 	.byte	0x04, 0x37
        /*0002*/ 	.short	(.L_13 - .L_12)
.L_12:
        /*0004*/ 	.word	0x00000082


	//----- nvinfo : EIATTR_KPARAM_INFO
	.align		4
.L_13:
        /*0008*/ 	.byte	0x04, 0x17
        /*000a*/ 	.short	(.L_15 - .L_14)
.L_14:
        /*000c*/ 	.word	0x00000000
        /*0010*/ 	.short	0x0003
        /*0012*/ 	.short	0x0018
        /*0014*/ 	.byte	0x00, 0xf5, 0x21, 0x00


	//----- nvinfo : EIATTR_KPARAM_INFO
	.align		4
.L_15:
        /*0018*/ 	.byte	0x04, 0x17
        /*001a*/ 	.short	(.L_17 - .L_16)
.L_16:
        /*001c*/ 	.word	0x00000000
        /*0020*/ 	.short	0x0002
        /*0022*/ 	.short	0x0010
        /*0024*/ 	.byte	0x00, 0xf0, 0x11, 0x00


	//----- nvinfo : EIATTR_KPARAM_INFO
	.align		4
.L_17:
        /*0028*/ 	.byte	0x04, 0x17
        /*002a*/ 	.short	(.L_19 - .L_18)
.L_18:
        /*002c*/ 	.word	0x00000000
        /*0030*/ 	.short	0x0001
        /*0032*/ 	.short	0x0008
        /*0034*/ 	.byte	0x00, 0xf5, 0x21, 0x00


	//----- nvinfo : EIATTR_KPARAM_INFO
	.align		4
.L_19:
        /*0038*/ 	.byte	0x04, 0x17
        /*003a*/ 	.short	(.L_21 - .L_20)
.L_20:
        /*003c*/ 	.word	0x00000000
        /*0040*/ 	.short	0x0000
        /*0042*/ 	.short	0x0000
        /*0044*/ 	.byte	0x00, 0xf5, 0x21, 0x00


	//----- nvinfo : EIATTR_SPARSE_MMA_MASK
	.align		4
.L_21:
        /*0048*/ 	.byte	0x03, 0x50
        /*004a*/ 	.short	0x0000


	//----- nvinfo : EIATTR_MAXREG_COUNT
	.align		4
        /*004c*/ 	.byte	0x03, 0x1b
        /*004e*/ 	.short	0x00ff


	//----- nvinfo : EIATTR_NUM_BARRIERS
	.align		4
        /*0050*/ 	.byte	0x02, 0x4c
        /*0052*/ 	.byte	0x01
	.zero		1


	//----- nvinfo : EIATTR_MERCURY_ISA_VERSION
	.align		4
        /*0054*/ 	.byte	0x03, 0x5f
        /*0056*/ 	.short	0x0101


	//----- nvinfo : EIATTR_VRC_CTA_INIT_COUNT
	.align		4
        /*0058*/ 	.byte	0x02, 0x4a
	.zero		1
	.zero		1


	//----- nvinfo : EIATTR_EXIT_INSTR_OFFSETS
	.align		4
        /*005c*/ 	.byte	0x04, 0x1c
        /*005e*/ 	.short	(.L_23 - .L_22)


	//   ....[0]....
.L_22:
        /*0060*/ 	.word	0x00000200


	//----- nvinfo : EIATTR_CRS_STACK_SIZE
	.align		4
.L_23:
        /*0064*/ 	.byte	0x04, 0x1e
        /*0066*/ 	.short	(.L_25 - .L_24)
.L_24:
        /*0068*/ 	.word	0x00000000


	//----- nvinfo : EIATTR_CBANK_PARAM_SIZE
	.align		4
.L_25:
        /*006c*/ 	.byte	0x03, 0x19
        /*006e*/ 	.short	0x0020


	//----- nvinfo : EIATTR_PARAM_CBANK
	.align		4
        /*0070*/ 	.byte	0x04, 0x0a
        /*0072*/ 	.short	(.L_27 - .L_26)
	.align		4
.L_26:
        /*0074*/ 	.word	index@(.nv.constant0._Z9sum_scansPfS_iS_)
        /*0078*/ 	.short	0x0380
        /*007a*/ 	.short	0x0020


	//----- nvinfo : EIATTR_SW_WAR
	.align		4
.L_27:
        /*007c*/ 	.byte	0x04, 0x36
        /*007e*/ 	.short	(.L_29 - .L_28)
.L_28:
        /*0080*/ 	.word	0x00000008
.L_29:


//--------------------- .nv.info._Z8reduceitPfS_S_ii --------------------------
	.section	.nv.info._Z8reduceitPfS_S_ii,"",@"SHT_CUDA_INFO"
	.sectionflags	@""
	.align	4


	//----- nvinfo : EIATTR_CUDA_API_VERSION
	.align		4
        /*0000*/ 	.byte	0x04, 0x37
        /*0002*/ 	.short	(.L_31 - .L_30)
.L_30:
        /*0004*/ 	.word	0x00000082


	//----- nvinfo : EIATTR_KPARAM_INFO
	.align		4
.L_31:
        /*0008*/ 	.byte	0x04, 0x17
        /*000a*/ 	.short	(.L_33 - .L_32)
.L_32:
        /*000c*/ 	.word	0x00000000
        /*0010*/ 	.short	0x0004
        /*0012*/ 	.short	0x001c
        /*0014*/ 	.byte	0x00, 0xf0, 0x11, 0x00


	//----- nvinfo : EIATTR_KPARAM_INFO
	.align		4
.L_33:
        /*0018*/ 	.byte	0x04, 0x17
        /*001a*/ 	.short	(.L_35 - .L_34)
.L_34:
        /*001c*/ 	.word	0x00000000
        /*0020*/ 	.short	0x0003
        /*0022*/ 	.short	0x0018
        /*0024*/ 	.byte	0x00, 0xf0, 0x11, 0x00


	//----- nvinfo : EIATTR_KPARAM_INFO
	.align		4
.L_35:
        /*0028*/ 	.byte	0x04, 0x17
        /*002a*/ 	.short	(.L_37 - .L_36)
.L_36:
        /*002c*/ 	.word	0x00000000
        /*0030*/ 	.short	0x0002
        /*0032*/ 	.short	0x0010
        /*0034*/ 	.byte	0x00, 0xf5, 0x21, 0x00


	//----- nvinfo : EIATTR_KPARAM_INFO
	.align		4
.L_37:
        /*0038*/ 	.byte	0x04, 0x17
        /*003a*/ 	.short	(.L_39 - .L_38)
.L_38:
        /*003c*/ 	.word	0x00000000
        /*0040*/ 	.short	0x0001
        /*0042*/ 	.short	0x0008
        /*0044*/ 	.byte	0x00, 0xf5, 0x21, 0x00


	//----- nvinfo : EIATTR_KPARAM_INFO
	.align		4
.L_39:
        /*0048*/ 	.byte	0x04, 0x17
        /*004a*/ 	.short	(.L_41 - .L_40)
.L_40:
        /*004c*/ 	.word	0x00000000
        /*0050*/ 	.short	0x0000
        /*0052*/ 	.short	0x0000
        /*0054*/ 	.byte	0x00, 0xf5, 0x21, 0x00


	//----- nvinfo : EIATTR_SPARSE_MMA_MASK
	.align		4
.L_41:
        /*0058*/ 	.byte	0x03, 0x50
        /*005a*/ 	.short	0x0000


	//----- nvinfo : EIATTR_MAXREG_COUNT
	.align		4
        /*005c*/ 	.byte	0x03, 0x1b
        /*005e*/ 	.short	0x00ff


	//----- nvinfo : EIATTR_NUM_BARRIERS
	.align		4
        /*0060*/ 	.byte	0x02, 0x4c
        /*0062*/ 	.byte	0x01
	.zero		1


	//----- nvinfo : EIATTR_MERCURY_ISA_VERSION
	.align		4
        /*0064*/ 	.byte	0x03, 0x5f
        /*0066*/ 	.short	0x0101


	//----- nvinfo : EIATTR_VRC_CTA_INIT_COUNT
	.align		4
        /*0068*/ 	.byte	0x02, 0x4a
	.zero		1
	.zero		1


	//----- nvinfo : EIATTR_EXIT_INSTR_OFFSETS
	.align		4
        /*006c*/ 	.byte	0x04, 0x1c
        /*006e*/ 	.short	(.L_43 - .L_42)


	//   ....[0]....
.L_42:
        /*0070*/ 	.word	0x00000970


	//----- nvinfo : EIATTR_CRS_STACK_SIZE
	.align		4
.L_43:
        /*0074*/ 	.byte	0x04, 0x1e
        /*0076*/ 	.short	(.L_45 - .L_44)
.L_44:
        /*0078*/ 	.word	0x00000000


	//----- nvinfo : EIATTR_CBANK_PARAM_SIZE
	.align		4
.L_45:
        /*007c*/ 	.byte	0x03, 0x19
        /*007e*/ 	.short	0x0020


	//----- nvinfo : EIATTR_PARAM_CBANK
	.align		4
        /*0080*/ 	.byte	0x04, 0x0a
        /*0082*/ 	.short	(.L_47 - .L_46)
	.align		4
.L_46:
        /*0084*/ 	.word	index@(.nv.constant0._Z8reduceitPfS_S_ii)
        /*0088*/ 	.short	0x0380
        /*008a*/ 	.short	0x0020


	//----- nvinfo : EIATTR_SW_WAR
	.align		4
.L_47:
        /*008c*/ 	.byte	0x04, 0x36
        /*008e*/ 	.short	(.L_49 - .L_48)
.L_48:
        /*0090*/ 	.word	0x00000008
.L_49:


//--------------------- .nv.callgraph             --------------------------
	.section	.nv.callgraph,"",@"SHT_CUDA_CALLGRAPH"
	.align	4
	.sectionentsize	8
	.align		4
        /*0000*/ 	.word	0x00000000
	.align		4
        /*0004*/ 	.word	0xffffffff
	.align		4
        /*0008*/ 	.word	0x00000000
	.align		4
        /*000c*/ 	.word	0xfffffffe
	.align		4
        /*0010*/ 	.word	0x00000000
	.align		4
        /*0014*/ 	.word	0xfffffffd
	.align		4
        /*0018*/ 	.word	0x00000000
	.align		4
        /*001c*/ 	.word	0xfffffffc


//--------------------- .text._Z9sum_scansPfS_iS_ --------------------------
	.section	.text._Z9sum_scansPfS_iS_,"ax",@progbits
	.align	128
        .global         _Z9sum_scansPfS_iS_
        .type           _Z9sum_scansPfS_iS_,@function
        .size           _Z9sum_scansPfS_iS_,(.L_x_16 - _Z9sum_scansPfS_iS_)
        .other          _Z9sum_scansPfS_iS_,@"STO_CUDA_ENTRY STV_DEFAULT"
_Z9sum_scansPfS_iS_:
.text._Z9sum_scansPfS_iS_:
[----:B------:R-:W-:Y:S01]  /*0000*/  LDC R1, c[0x0][0x37c] ;  /* 0x0000df00ff017b82 */ /* 0x000fe20000000800 */
[----:B------:R-:W0:Y:S01]  /*0010*/  S2R R9, SR_TID.X ;  /* 0x0000000000097919 */ /* 0x000e220000002100 */
[----:B------:R-:W0:Y:S01]  /*0020*/  LDCU UR4, c[0x0][0x360] ;  /* 0x00006c00ff0477ac */ /* 0x000e220008000800 */
[----:B------:R-:W-:Y:S01]  /*0030*/  BSSY.RECONVERGENT B0, `(.L_x_0) ;  /* 0x000001b000007945 */ /* 0x000fe20003800200 */
[----:B------:R-:W0:Y:S01]  /*0040*/  S2R R0, SR_CTAID.X ;  /* 0x0000000000007919 */ /* 0x000e220000002500 */
[----:B------:R-:W1:Y:S01]  /*0050*/  LDCU UR6, c[0x0][0x390] ;  /* 0x00007200ff0677ac */ /* 0x000e620008000800 */
[----:B0-----:R-:W-:Y:S01]  /*0060*/  IMAD R9, R0, UR4, R9 ;  /* 0x0000000400097c24 */ /* 0x001fe2000f8e0209 */
[----:B------:R-:W0:Y:S04]  /*0070*/  LDCU.64 UR4, c[0x0][0x358] ;  /* 0x00006b00ff0477ac */ /* 0x000e280008000a00 */
[----:B-1----:R-:W-:-:S04]  /*0080*/  ISETP.GE.AND P0, PT, R9, UR6, PT ;  /* 0x0000000609007c0c */ /* 0x002fc8000bf06270 */
[----:B------:R-:W-:-:S13]  /*0090*/  ISETP.EQ.OR P1, PT, R0, RZ, P0 ;  /* 0x000000ff0000720c */ /* 0x000fda0000722670 */
[----:B0-----:R-:W-:Y:S05]  /*00a0*/  @P1 BRA `(.L_x_1) ;  /* 0x00000000002c1947 */ /* 0x001fea0003800000 */
[----:B------:R-:W0:Y:S08]  /*00b0*/  LDC.64 R4, c[0x0][0x398] ;  /* 0x0000e600ff047b82 */ /* 0x000e300000000a00 */
[----:B------:R-:W1:Y:S08]  /*00c0*/  LDC.64 R2, c[0x0][0x388] ;  /* 0x0000e200ff027b82 */ /* 0x000e700000000a00 */
[----:B------:R-:W2:Y:S01]  /*00d0*/  LDC.64 R6, c[0x0][0x380] ;  /* 0x0000e000ff067b82 */ /* 0x000ea20000000a00 */
[----:B0-----:R-:W-:-:S06]  /*00e0*/  IMAD.WIDE.U32 R4, R0, 0x4, R4 ;  /* 0x0000000400047825 */ /* 0x001fcc00078e0004 */
[----:B------:R-:W3:Y:S01]  /*00f0*/  LDG.E R5, desc[UR4][R4.64] ;  /* 0x0000000404057981 */ /* 0x000ee2000c1e1900 */
[----:B-1----:R-:W-:-:S06]  /*0100*/  IMAD.WIDE R2, R9, 0x4, R2 ;  /* 0x0000000409027825 */ /* 0x002fcc00078e0202 */
[----:B------:R-:W3:Y:S01]  /*0110*/  LDG.E R2, desc[UR4][R2.64] ;  /* 0x0000000402027981 */ /* 0x000ee2000c1e1900 */
[----:B--2---:R-:W-:-:S04]  /*0120*/  IMAD.WIDE R6, R9, 0x4, R6 ;  /* 0x0000000409067825 */ /* 0x004fc800078e0206 */
[----:B---3--:R-:W-:-:S05]  /*0130*/  FADD R9, R2, R5 ;  /* 0x0000000502097221 */ /* 0x008fca0000000000 */
[----:B------:R1:W-:Y:S01]  /*0140*/  STG.E desc[UR4][R6.64], R9 ;  /* 0x0000000906007986 */ /* 0x0003e2000c101904 */
[----:B------:R-:W-:Y:S05]  /*0150*/  BRA `(.L_x_2) ;  /* 0x0000000000207947 */ /* 0x000fea0003800000 */
.L_x_1:
[----:B------:R-:W-:-:S13]  /*0160*/  ISETP.NE.OR P0, PT, R0, RZ, P0 ;  /* 0x000000ff0000720c */ /* 0x000fda0000705670 */
[----:B------:R-:W-:Y:S05]  /*0170*/  @P0 BRA `(.L_x_2) ;  /* 0x0000000000180947 */ /* 0x000fea0003800000 */
[----:B------:R-:W0:Y:S08]  /*0180*/  LDC.64 R2, c[0x0][0x388] ;  /* 0x0000e200ff027b82 */ /* 0x000e300000000a00 */
[----:B------:R-:W1:Y:S01]  /*0190*/  LDC.64 R4, c[0x0][0x380] ;  /* 0x0000e000ff047b82 */ /* 0x000e620000000a00 */
[----:B0-----:R-:W-:-:S06]  /*01a0*/  IMAD.WIDE.U32 R2, R9, 0x4, R2 ;  /* 0x0000000409027825 */ /* 0x001fcc00078e0002 */
[----:B------:R-:W2:Y:S01]  /*01b0*/  LDG.E R3, desc[UR4][R2.64] ;  /* 0x0000000402037981 */ /* 0x000ea2000c1e1900 */
[----:B-1----:R-:W-:-:S05]  /*01c0*/  IMAD.WIDE.U32 R4, R9, 0x4, R4 ;  /* 0x0000000409047825 */ /* 0x002fca00078e0004 */
[----:B--2---:R0:W-:Y:S02]  /*01d0*/  STG.E desc[UR4][R4.64], R3 ;  /* 0x0000000304007986 */ /* 0x0041e4000c101904 */
.L_x_2:
[----:B------:R-:W-:Y:S05]  /*01e0*/  BSYNC.RECONVERGENT B0 ;  /* 0x0000000000007941 */ /* 0x000fea0003800200 */
.L_x_0:
[----:B------:R-:W-:Y:S06]  /*01f0*/  BAR.SYNC.DEFER_BLOCKING 0x0 ;  /* 0x0000000000007b1d */ /* 0x000fec0000010000 */
[----:B------:R-:W-:Y:S05]  /*0200*/  EXIT ;  /* 0x000000000000794d */ /* 0x000fea0003800000 */
.L_x_3:
[----:B------:R-:W-:-:S00]  /*0210*/  BRA `(.L_x_3) ;  /* 0xfffffffc00fc7947 */ /* 0x000fc0000383ffff */
[----:B------:R-:W-:-:S00]  /*0220*/  NOP ;  /* 0x0000000000007918 */ /* 0x000fc00000000000 */
        /* <DEDUP_REMOVED lines=13> */
.L_x_16:


//--------------------- .text._Z8reduceitPfS_S_ii --------------------------
	.section	.text._Z8reduceitPfS_S_ii,"ax",@progbits
	.align	128
        .global         _Z8reduceitPfS_S_ii
        .type           _Z8reduceitPfS_S_ii,@function
        .size           _Z8reduceitPfS_S_ii,(.L_x_17 - _Z8reduceitPfS_S_ii)
        .other          _Z8reduceitPfS_S_ii,@"STO_CUDA_ENTRY STV_DEFAULT"
_Z8reduceitPfS_S_ii:
.text._Z8reduceitPfS_S_ii:
[----:B------:R-:W-:Y:S01]  /*0000*/  LDC R1, c[0x0][0x37c] ;  /* 0x0000df00ff017b82 */ /* 0x000fe20000000800 */
[----:B------:R-:W0:Y:S01]  /*0010*/  S2R R2, SR_CTAID.X ;  /* 0x0000000000027919 */ /* 0x000e220000002500 */
[----:B------:R-:W1:Y:S01]  /*0020*/  LDCU.64 UR4, c[0x0][0x398] ;  /* 0x00007300ff0477ac */ /* 0x000e620008000a00 */
[----:B------:R-:W2:Y:S01]  /*0030*/  S2R R3, SR_TID.X ;  /* 0x0000000000037919 */ /* 0x000ea20000002100 */
[----:B------:R-:W0:Y:S01]  /*0040*/  LDCU UR6, c[0x0][0x360] ;  /* 0x00006c00ff0677ac */ /* 0x000e220008000800 */
[----:B-1----:R-:W-:-:S04]  /*0050*/  USHF.R.S32.HI UR4, URZ, 0x1, UR4 ;  /* 0x00000001ff047899 */ /* 0x002fc80008011404 */
[----:B------:R-:W-:Y:S02]  /*0060*/  UIADD3 UR5, UPT, UPT, -UR4, UR5, URZ ;  /* 0x0000000504057290 */ /* 0x000fe4000fffe1ff */
[----:B------:R-:W-:Y:S02]  /*0070*/  IMAD.U32 R4, RZ, RZ, UR4 ;  /* 0x00000004ff047e24 */ /* 0x000fe4000f8e00ff */
[----:B0-----:R-:W-:-:S04]  /*0080*/  IMAD R0, R2, UR6, RZ ;  /* 0x0000000602007c24 */ /* 0x001fc8000f8e02ff */
[----:B--2---:R-:W-:-:S05]  /*0090*/  IMAD.IADD R5, R0, 0x1, R3 ;  /* 0x0000000100057824 */ /* 0x004fca00078e0203 */
[----:B------:R-:W-:-:S13]  /*00a0*/  ISETP.GE.AND P0, PT, R5, UR5, PT ;  /* 0x0000000505007c0c */ /* 0x000fda000bf06270 */
[----:B------:R-:W-:Y:S05]  /*00b0*/  @P0 BRA `(.L_x_4) ;  /* 0x0000000800240947 */ /* 0x000fea0003800000 */
[----:B------:R-:W0:Y:S08]  /*00c0*/  LDC.64 R14, c[0x0][0x358] ;  /* 0x0000d600ff0e7b82 */ /* 0x000e300000000a00 */
[----:B------:R-:W1:Y:S01]  /*00d0*/  LDC.64 R8, c[0x0][0x388] ;  /* 0x0000e200ff087b82 */ /* 0x000e620000000a00 */
[----:B0-----:R-:W-:Y:S02]  /*00e0*/  R2UR UR4, R14 ;  /* 0x000000000e0472ca */ /* 0x001fe400000e0000 */
[----:B------:R-:W-:-:S02]  /*00f0*/  R2UR UR5, R15 ;  /* 0x000000000f0572ca */ /* 0x000fc400000e0000 */
[----:B------:R-:W-:Y:S02]  /*0100*/  R2UR UR6, R14 ;  /* 0x000000000e0672ca */ /* 0x000fe400000e0000 */
[----:B------:R-:W-:Y:S01]  /*0110*/  R2UR UR7, R15 ;  /* 0x000000000f0772ca */ /* 0x000fe200000e0000 */
[----:B-1----:R-:W-:-:S04]  /*0120*/  IMAD.WIDE R8, R5, 0x4, R8 ;  /* 0x0000000405087825 */ /* 0x002fc800078e0208 */
[----:B------:R-:W-:-:S04]  /*0130*/  IMAD.WIDE R12, R4, 0x4, R8 ;  /* 0x00000004040c7825 */ /* 0x000fc800078e0208 */
[----:B------:R0:W2:Y:S04]  /*0140*/  LDG.E R17, desc[UR4][R8.64] ;  /* 0x0000000408117981 */ /* 0x0000a8000c1e1900 */
[----:B------:R1:W3:Y:S01]  /*0150*/  LDG.E R12, desc[UR6][R12.64] ;  /* 0x000000060c0c7981 */ /* 0x0002e2000c1e1900 */
[----:B------:R-:W-:Y:S01]  /*0160*/  IMAD.IADD R5, R4, 0x1, R3 ;  /* 0x0000000104057824 */ /* 0x000fe200078e0203 */
[----:B------:R-:W-:Y:S01]  /*0170*/  MOV R7, 0x400 ;  /* 0x0000040000077802 */ /* 0x000fe20000000f00 */
[----:B------:R-:W4:Y:S01]  /*0180*/  S2R R18, SR_CgaCtaId ;  /* 0x0000000000127919 */ /* 0x000f220000008800 */
[----:B------:R-:W-:Y:S01]  /*0190*/  LOP3.LUT R10, R3, 0xf, RZ, 0xc0, !PT ;  /* 0x0000000f030a7812 */ /* 0x000fe200078ec0ff */
[----:B0-----:R-:W-:Y:S01]  /*01a0*/  IMAD.MOV.U32 R8, RZ, RZ, 0x1 ;  /* 0x00000001ff087424 */ /* 0x001fe200078e00ff */
[----:B------:R-:W-:-:S02]  /*01b0*/  SHF.R.S32.HI R6, RZ, 0x1f, R5 ;  /* 0x0000001fff067819 */ /* 0x000fc40000011405 */
[----:B------:R-:W-:Y:S01]  /*01c0*/  ISETP.GE.AND P0, PT, R4, 0x1, PT ;  /* 0x000000010400780c */ /* 0x000fe20003f06270 */
[----:B------:R-:W-:Y:S01]  /*01d0*/  IMAD R11, R10, 0x300, R3 ;  /* 0x000003000a0b7824 */ /* 0x000fe200078e0203 */
[----:B------:R-:W-:-:S04]  /*01e0*/  LEA.HI R6, R6, R5, RZ, 0x4 ;  /* 0x0000000506067211 */ /* 0x000fc800078f20ff */
[----:B------:R-:W-:-:S05]  /*01f0*/  LOP3.LUT R6, R6, 0xfffff0, RZ, 0xc0, !PT ;  /* 0x00fffff006067812 */ /* 0x000fca00078ec0ff */
[----:B------:R-:W-:-:S04]  /*0200*/  IMAD.IADD R16, R5, 0x1, -R6 ;  /* 0x0000000105107824 */ /* 0x000fc800078e0a06 */
[----:B------:R-:W-:Y:S01]  /*0210*/  IMAD R9, R16, 0x300, R5 ;  /* 0x0000030010097824 */ /* 0x000fe200078e0205 */
[----:B----4-:R-:W-:Y:S01]  /*0220*/  LEA R6, R18, R7, 0x18 ;  /* 0x0000000712067211 */ /* 0x010fe200078ec0ff */
[----:B------:R-:W-:-:S03]  /*0230*/  IMAD.MOV.U32 R7, RZ, RZ, R3 ;  /* 0x000000ffff077224 */ /* 0x000fc600078e0003 */
[----:B-1----:R-:W-:Y:S01]  /*0240*/  LEA R13, R9, R6, 0x2 ;  /* 0x00000006090d7211 */ /* 0x002fe200078e10ff */
[----:B------:R-:W-:-:S05]  /*0250*/  IMAD R10, R11, 0x4, R6 ;  /* 0x000000040b0a7824 */ /* 0x000fca00078e0206 */
[----:B--2---:R0:W-:Y:S04]  /*0260*/  STS [R10], R17 ;  /* 0x000000110a007388 */ /* 0x0041e80000000800 */
[----:B---3--:R0:W-:Y:S01]  /*0270*/  STS [R13], R12 ;  /* 0x0000000c0d007388 */ /* 0x0081e20000000800 */
[----:B------:R-:W-:Y:S05]  /*0280*/  @!P0 BRA `(.L_x_5) ;  /* 0x0000000000888947 */ /* 0x000fea0003800000 */
[----:B0-----:R-:W-:Y:S01]  /*0290*/  LEA R13, R3, 0x1, 0x1 ;  /* 0x00000001030d7811 */ /* 0x001fe200078e08ff */
[----:B------:R-:W-:Y:S02]  /*02a0*/  IMAD.MOV.U32 R8, RZ, RZ, 0x1 ;  /* 0x00000001ff087424 */ /* 0x000fe400078e00ff */
[----:B------:R-:W-:-:S07]  /*02b0*/  IMAD.MOV.U32 R7, RZ, RZ, R3 ;  /* 0x000000ffff077224 */ /* 0x000fce00078e0003 */
.L_x_8:
[----:B------:R-:W-:Y:S01]  /*02c0*/  ISETP.GE.AND P0, PT, R3, R4, PT ;  /* 0x000000040300720c */ /* 0x000fe20003f06270 */
[----:B------:R-:W-:Y:S05]  /*02d0*/  WARPSYNC.ALL ;  /* 0x0000000000007948 */ /* 0x000fea0003800000 */
[----:B------:R-:W-:Y:S01]  /*02e0*/  BAR.SYNC.DEFER_BLOCKING 0x0 ;  /* 0x0000000000007b1d */ /* 0x000fe20000010000 */
[----:B------:R-:W-:Y:S02]  /*02f0*/  ISETP.GT.U32.AND P1, PT, R4, 0x1, PT ;  /* 0x000000010400780c */ /* 0x000fe40003f24070 */
[----:B------:R-:W-:-:S03]  /*0300*/  SHF.R.U32.HI R16, RZ, 0x1, R4 ;  /* 0x00000001ff107819 */ /* 0x000fc60000011604 */
[----:B------:R-:W-:Y:S04]  /*0310*/  BSSY.RECONVERGENT B0, `(.L_x_6) ;  /* 0x0000016000007945 */ /* 0x000fe80003800200 */
[----:B0-----:R-:W-:Y:S05]  /*0320*/  @P0 BRA `(.L_x_7) ;  /* 0x0000000000500947 */ /* 0x001fea0003800000 */
[----:B------:R-:W-:-:S05]  /*0330*/  IMAD R7, R13, R8, -0x1 ;  /* 0xffffffff0d077424 */ /* 0x000fca00078e0208 */
[-C--:B------:R-:W-:Y:S02]  /*0340*/  IADD3 R5, PT, PT, R7, R8.reuse, RZ ;  /* 0x0000000807057210 */ /* 0x080fe40007ffe0ff */
[----:B------:R-:W-:Y:S02]  /*0350*/  SHF.R.S32.HI R4, RZ, 0x1f, R7 ;  /* 0x0000001fff047819 */ /* 0x000fe40000011407 */
[----:B------:R-:W-:Y:S02]  /*0360*/  SHF.R.S32.HI R10, RZ, 0x1f, R5 ;  /* 0x0000001fff0a7819 */ /* 0x000fe40000011405 */
[----:B------:R-:W-:Y:S02]  /*0370*/  LEA.HI R4, R4, R7, RZ, 0x4 ;  /* 0x0000000704047211 */ /* 0x000fe400078f20ff */
[----:B------:R-:W-:Y:S02]  /*0380*/  LEA.HI R9, R10, R5, RZ, 0x4 ;  /* 0x000000050a097211 */ /* 0x000fe400078f20ff */
[----:B------:R-:W-:Y:S01]  /*0390*/  LOP3.LUT R10, R4, 0xfffff0, RZ, 0xc0, !PT ;  /* 0x00fffff0040a7812 */ /* 0x000fe200078ec0ff */
[----:B------:R-:W-:Y:S01]  /*03a0*/  IMAD R4, R13, R8, RZ ;  /* 0x000000080d047224 */ /* 0x000fe200078e02ff */
[----:B------:R-:W-:-:S03]  /*03b0*/  LOP3.LUT R12, R9, 0xfffff0, RZ, 0xc0, !PT ;  /* 0x00fffff0090c7812 */ /* 0x000fc600078ec0ff */
[----:B------:R-:W-:Y:S02]  /*03c0*/  IMAD.IADD R10, R7, 0x1, -R10 ;  /* 0x00000001070a7824 */ /* 0x000fe400078e0a0a */
[----:B------:R-:W-:Y:S02]  /*03d0*/  IMAD.IADD R12, R5, 0x1, -R12 ;  /* 0x00000001050c7824 */ /* 0x000fe400078e0a0c */
[----:B------:R-:W-:Y:S02]  /*03e0*/  IMAD R11, R10, 0x300, R4 ;  /* 0x000003000a0b7824 */ /* 0x000fe400078e0204 */
[----:B------:R-:W-:Y:S02]  /*03f0*/  IMAD R9, R12, 0x300, R5 ;  /* 0x000003000c097824 */ /* 0x000fe400078e0205 */
[--C-:B------:R-:W-:Y:S02]  /*0400*/  IMAD R4, R11, 0x4, R6.reuse ;  /* 0x000000040b047824 */ /* 0x100fe400078e0206 */
[----:B------:R-:W-:-:S04]  /*0410*/  IMAD R12, R9, 0x4, R6 ;  /* 0x00000004090c7824 */ /* 0x000fc800078e0206 */
[----:B------:R-:W-:Y:S04]  /*0420*/  LDS R4, [R4+-0x4] ;  /* 0xfffffc0004047984 */ /* 0x000fe80000000800 */
[----:B------:R-:W0:Y:S02]  /*0430*/  LDS R11, [R12] ;  /* 0x000000000c0b7984 */ /* 0x000e240000000800 */
[----:B0-----:R-:W-:Y:S01]  /*0440*/  FADD R17, R4, R11 ;  /* 0x0000000b04117221 */ /* 0x001fe20000000000 */
[----:B------:R-:W-:-:S04]  /*0450*/  IMAD R11, R10, 0x300, R7 ;  /* 0x000003000a0b7824 */ /* 0x000fc800078e0207 */
[----:B------:R0:W-:Y:S03]  /*0460*/  STS [R12], R17 ;  /* 0x000000110c007388 */ /* 0x0001e60000000800 */
.L_x_7:
[----:B------:R-:W-:Y:S05]  /*0470*/  BSYNC.RECONVERGENT B0 ;  /* 0x0000000000007941 */ /* 0x000fea0003800200 */
.L_x_6:
[----:B------:R-:W-:Y:S01]  /*0480*/  MOV R4, R16 ;  /* 0x0000001000047202 */ /* 0x000fe20000000f00 */
[----:B------:R-:W-:Y:S01]  /*0490*/  IMAD.SHL.U32 R8, R8, 0x2, RZ ;  /* 0x0000000208087824 */ /* 0x000fe200078e00ff */
[----:B------:R-:W-:Y:S06]  /*04a0*/  @P1 BRA `(.L_x_8) ;  /* 0xfffffffc00841947 */ /* 0x000fec000383ffff */
.L_x_5:
[----:B------:R-:W-:Y:S01]  /*04b0*/  ISETP.NE.AND P0, PT, R3, RZ, PT ;  /* 0x000000ff0300720c */ /* 0x000fe20003f05270 */
[----:B------:R-:W-:Y:S05]  /*04c0*/  WARPSYNC.ALL ;  /* 0x0000000000007948 */ /* 0x000fea0003800000 */
[----:B------:R-:W-:Y:S06]  /*04d0*/  BAR.SYNC.DEFER_BLOCKING 0x0 ;  /* 0x0000000000007b1d */ /* 0x000fec0000010000 */
[----:B------:R-:W-:Y:S04]  /*04e0*/  BSSY.RECONVERGENT B0, `(.L_x_9) ;  /* 0x0000011000007945 */ /* 0x000fe80003800200 */
[----:B------:R-:W-:Y:S05]  /*04f0*/  @P0 BRA `(.L_x_10) ;  /* 0x00000000003c0947 */ /* 0x000fea0003800000 */
[----:B0-----:R-:W0:Y:S01]  /*0500*/  LDC R10, c[0x0][0x398] ;  /* 0x0000e600ff0a7b82 */ /* 0x001e220000000800 */
[----:B------:R-:W-:Y:S02]  /*0510*/  R2UR UR4, R14 ;  /* 0x000000000e0472ca */ /* 0x000fe400000e0000 */
[----:B------:R-:W-:Y:S01]  /*0520*/  R2UR UR5, R15 ;  /* 0x000000000f0572ca */ /* 0x000fe200000e0000 */
[----:B0-----:R-:W-:-:S05]  /*0530*/  VIADD R4, R10, 0xffffffff ;  /* 0xffffffff0a047836 */ /* 0x001fca0000000000 */
[----:B------:R-:W-:-:S04]  /*0540*/  SHF.R.S32.HI R13, RZ, 0x1f, R4 ;  /* 0x0000001fff0d7819 */ /* 0x000fc80000011404 */
[----:B------:R-:W-:-:S04]  /*0550*/  LEA.HI R13, R13, R4, RZ, 0x4 ;  /* 0x000000040d0d7211 */ /* 0x000fc800078f20ff */
[----:B------:R-:W-:-:S05]  /*0560*/  LOP3.LUT R13, R13, 0xfffff0, RZ, 0xc0, !PT ;  /* 0x00fffff00d0d7812 */ /* 0x000fca00078ec0ff */
[----:B------:R-:W-:-:S04]  /*0570*/  IMAD.IADD R13, R4, 0x1, -R13 ;  /* 0x00000001040d7824 */ /* 0x000fc800078e0a0d */
[----:B------:R-:W-:-:S04]  /*0580*/  IMAD R13, R13, 0x300, R10 ;  /* 0x000003000d0d7824 */ /* 0x000fc800078e020a */
[----:B------:R-:W-:Y:S02]  /*0590*/  IMAD R4, R13, 0x4, R6 ;  /* 0x000000040d047824 */ /* 0x000fe400078e0206 */
[----:B------:R-:W0:Y:S03]  /*05a0*/  LDC.64 R12, c[0x0][0x390] ;  /* 0x0000e400ff0c7b82 */ /* 0x000e260000000a00 */
[----:B------:R-:W1:Y:S04]  /*05b0*/  LDS R17, [R4+-0x4] ;  /* 0xfffffc0004117984 */ /* 0x000e680000000800 */
[----:B------:R2:W-:Y:S01]  /*05c0*/  STS [R4+-0x4], RZ ;  /* 0xfffffcff04007388 */ /* 0x0005e20000000800 */
[----:B0-----:R-:W-:-:S05]  /*05d0*/  IMAD.WIDE.U32 R12, R2, 0x4, R12 ;  /* 0x00000004020c7825 */ /* 0x001fca00078e000c */
[----:B-1----:R2:W-:Y:S02]  /*05e0*/  STG.E desc[UR4][R12.64], R17 ;  /* 0x000000110c007986 */ /* 0x0025e4000c101904 */
.L_x_10:
[----:B------:R-:W-:Y:S05]  /*05f0*/  BSYNC.RECONVERGENT B0 ;  /* 0x0000000000007941 */ /* 0x000fea0003800200 */
.L_x_9:
[----:B------:R-:W1:Y:S02]  /*0600*/  LDCU UR4, c[0x0][0x398] ;  /* 0x00007300ff0477ac */ /* 0x000e640008000800 */
[----:B-1----:R-:W-:-:S09]  /*0610*/  UISETP.GE.AND UP0, UPT, UR4, 0x2, UPT ;  /* 0x000000020400788c */ /* 0x002fd2000bf06270 */
[----:B------:R-:W-:Y:S05]  /*0620*/  BRA.U !UP0, `(.L_x_11) ;  /* 0x0000000108847547 */ /* 0x000fea000b800000 */
[----:B------:R-:W-:Y:S01]  /*0630*/  LEA R19, R3, 0x1, 0x1 ;  /* 0x0000000103137811 */ /* 0x000fe200078e08ff */
[----:B------:R-:W1:Y:S01]  /*0640*/  LDCU UR4, c[0x0][0x398] ;  /* 0x00007300ff0477ac */ /* 0x000e620008000800 */
[----:B------:R-:W-:-:S05]  /*0650*/  UMOV UR5, 0x1 ;  /* 0x0000000100057882 */ /* 0x000fca0000000000 */
.L_x_14:
[----:B------:R-:W-:Y:S01]  /*0660*/  BAR.SYNC.DEFER_BLOCKING 0x0 ;  /* 0x0000000000007b1d */ /* 0x000fe20000010000 */
[----:B------:R-:W-:Y:S01]  /*0670*/  ISETP.GE.AND P0, PT, R3, UR5, PT ;  /* 0x0000000503007c0c */ /* 0x000fe2000bf06270 */
[----:B------:R-:W-:Y:S01]  /*0680*/  USHF.L.U32 UR5, UR5, 0x1, URZ ;  /* 0x0000000105057899 */ /* 0x000fe200080006ff */
[----:B------:R-:W-:-:S03]  /*0690*/  SHF.R.S32.HI R8, RZ, 0x1, R8 ;  /* 0x00000001ff087819 */ /* 0x000fc60000011408 */
[----:B------:R-:W-:Y:S08]  /*06a0*/  BSSY.RECONVERGENT B0, `(.L_x_12) ;  /* 0x0000017000007945 */ /* 0x000ff00003800200 */
[----:B---3--:R-:W-:Y:S05]  /*06b0*/  @P0 BRA `(.L_x_13) ;  /* 0x0000000000540947 */ /* 0x008fea0003800000 */
[----:B------:R-:W-:-:S05]  /*06c0*/  IMAD R7, R8, R19, -0x1 ;  /* 0xffffffff08077424 */ /* 0x000fca00078e0213 */
[-C--:B------:R-:W-:Y:S02]  /*06d0*/  IADD3 R5, PT, PT, R8, R7.reuse, RZ ;  /* 0x0000000708057210 */ /* 0x080fe40007ffe0ff */
[----:B------:R-:W-:Y:S02]  /*06e0*/  SHF.R.S32.HI R2, RZ, 0x1f, R7 ;  /* 0x0000001fff027819 */ /* 0x000fe40000011407 */
[----:B--2---:R-:W-:Y:S02]  /*06f0*/  SHF.R.S32.HI R4, RZ, 0x1f, R5 ;  /* 0x0000001fff047819 */ /* 0x004fe40000011405 */
[----:B------:R-:W-:Y:S02]  /*0700*/  LEA.HI R2, R2, R7, RZ, 0x4 ;  /* 0x0000000702027211 */ /* 0x000fe400078f20ff */
[----:B------:R-:W-:Y:S02]  /*0710*/  LEA.HI R9, R4, R5, RZ, 0x4 ;  /* 0x0000000504097211 */ /* 0x000fe400078f20ff */
[----:B------:R-:W-:Y:S01]  /*0720*/  LOP3.LUT R4, R2, 0xfffff0, RZ, 0xc0, !PT ;  /* 0x00fffff002047812 */ /* 0x000fe200078ec0ff */
[----:B------:R-:W-:Y:S01]  /*0730*/  IMAD R2, R8, R19, RZ ;  /* 0x0000001308027224 */ /* 0x000fe200078e02ff */
[----:B0-----:R-:W-:-:S03]  /*0740*/  LOP3.LUT R10, R9, 0xfffff0, RZ, 0xc0, !PT ;  /* 0x00fffff0090a7812 */ /* 0x001fc600078ec0ff */
[----:B------:R-:W-:Y:S02]  /*0750*/  IMAD.IADD R4, R7, 0x1, -R4 ;  /* 0x0000000107047824 */ /* 0x000fe400078e0a04 */
[----:B------:R-:W-:Y:S02]  /*0760*/  IMAD.IADD R10, R5, 0x1, -R10 ;  /* 0x00000001050a7824 */ /* 0x000fe400078e0a0a */
[----:B------:R-:W-:Y:S02]  /*0770*/  IMAD R11, R4, 0x300, R2 ;  /* 0x00000300040b7824 */ /* 0x000fe400078e0202 */
[----:B------:R-:W-:Y:S02]  /*0780*/  IMAD R9, R10, 0x300, R5 ;  /* 0x000003000a097824 */ /* 0x000fe400078e0205 */
[--C-:B------:R-:W-:Y:S02]  /*0790*/  IMAD R2, R11, 0x4, R6.reuse ;  /* 0x000000040b027824 */ /* 0x100fe400078e0206 */
[----:B------:R-:W-:-:S02]  /*07a0*/  IMAD R12, R9, 0x4, R6 ;  /* 0x00000004090c7824 */ /* 0x000fc400078e0206 */
[----:B------:R-:W-:Y:S01]  /*07b0*/  IMAD R11, R4, 0x300, R7 ;  /* 0x00000300040b7824 */ /* 0x000fe200078e0207 */
[----:B------:R-:W-:Y:S04]  /*07c0*/  LDS R10, [R2+-0x4] ;  /* 0xfffffc00020a7984 */ /* 0x000fe80000000800 */
[----:B------:R-:W0:Y:S02]  /*07d0*/  LDS R13, [R12] ;  /* 0x000000000c0d7984 */ /* 0x000e240000000800 */
[----:B0-----:R-:W-:Y:S02]  /*07e0*/  FADD R17, R10, R13 ;  /* 0x0000000d0a117221 */ /* 0x001fe40000000000 */
[----:B------:R3:W-:Y:S04]  /*07f0*/  STS [R2+-0x4], R13 ;  /* 0xfffffc0d02007388 */ /* 0x0007e80000000800 */
[----:B------:R3:W-:Y:S02]  /*0800*/  STS [R12], R17 ;  /* 0x000000110c007388 */ /* 0x0007e40000000800 */
.L_x_13:
[----:B-1----:R-:W-:Y:S05]  /*0810*/  BSYNC.RECONVERGENT B0 ;  /* 0x0000000000007941 */ /* 0x002fea0003800200 */
.L_x_12:
[----:B------:R-:W-:-:S09]  /*0820*/  UISETP.GE.AND UP0, UPT, UR5, UR4, UPT ;  /* 0x000000040500728c */ /* 0x000fd2000bf06270 */
[----:B------:R-:W-:Y:S05]  /*0830*/  BRA.U !UP0, `(.L_x_14) ;  /* 0xfffffffd08887547 */ /* 0x000fea000b83ffff */
.L_x_11:
[----:B------:R-:W-:Y:S01]  /*0840*/  BAR.SYNC.DEFER_BLOCKING 0x0 ;  /* 0x0000000000007b1d */ /* 0x000fe20000010000 */
[----:B------:R-:W-:Y:S01]  /*0850*/  ISETP.GE.AND P0, PT, R5, UR4, PT ;  /* 0x0000000405007c0c */ /* 0x000fe2000bf06270 */
[----:B------:R-:W-:Y:S01]  /*0860*/  IMAD.IADD R3, R0, 0x1, R7 ;  /* 0x0000000100037824 */ /* 0x000fe200078e0207 */
[----:B------:R-:W-:Y:S02]  /*0870*/  LEA R11, R11, R6, 0x2 ;  /* 0x000000060b0b7211 */ /* 0x000fe400078e10ff */
[----:B------:R-:W-:Y:S02]  /*0880*/  R2UR UR4, R14 ;  /* 0x000000000e0472ca */ /* 0x000fe400000e0000 */
[----:B------:R-:W-:-:S07]  /*0890*/  R2UR UR5, R15 ;  /* 0x000000000f0572ca */ /* 0x000fce00000e0000 */
[----:B------:R-:W-:Y:S01]  /*08a0*/  @!P0 IMAD R6, R9, 0x4, R6 ;  /* 0x0000000409068824 */ /* 0x000fe200078e0206 */
[----:B------:R-:W-:Y:S01]  /*08b0*/  @!P0 R2UR UR6, R14 ;  /* 0x000000000e0682ca */ /* 0x000fe200000e0000 */
[----:B------:R-:W1:Y:S01]  /*08c0*/  LDC.64 R8, c[0x0][0x380] ;  /* 0x0000e000ff087b82 */ /* 0x000e620000000a00 */
[----:B------:R-:W-:Y:S01]  /*08d0*/  @!P0 R2UR UR7, R15 ;  /* 0x000000000f0782ca */ /* 0x000fe200000e0000 */
[----:B------:R-:W-:Y:S01]  /*08e0*/  @!P0 IMAD.IADD R5, R0, 0x1, R5 ;  /* 0x0000000100058824 */ /* 0x000fe200078e0205 */
[----:B------:R-:W4:Y:S04]  /*08f0*/  LDS R11, [R11] ;  /* 0x000000000b0b7984 */ /* 0x000f280000000800 */
[----:B0-23--:R-:W0:Y:S01]  /*0900*/  @!P0 LDS R13, [R6] ;  /* 0x00000000060d8984 */ /* 0x00de220000000800 */
[----:B-1----:R-:W-:-:S04]  /*0910*/  IMAD.WIDE R2, R3, 0x4, R8 ;  /* 0x0000000403027825 */ /* 0x002fc800078e0208 */
[----:B------:R-:W-:Y:S01]  /*0920*/  @!P0 IMAD.WIDE R4, R5, 0x4, R8 ;  /* 0x0000000405048825 */ /* 0x000fe200078e0208 */
[----:B----4-:R1:W-:Y:S04]  /*0930*/  STG.E desc[UR4][R2.64], R11 ;  /* 0x0000000b02007986 */ /* 0x0103e8000c101904 */
[----:B0-----:R1:W-:Y:S02]  /*0940*/  @!P0 STG.E desc[UR6][R4.64], R13 ;  /* 0x0000000d04008986 */ /* 0x0013e4000c101906 */
.L_x_4:
[----:B------:R-:W-:Y:S05]  /*0950*/  WARPSYNC.ALL ;  /* 0x0000000000007948 */ /* 0x000fea0003800000 */
[----:B------:R-:W-:Y:S06]  /*0960*/  BAR.SYNC.DEFER_BLOCKING 0x0 ;  /* 0x0000000000007b1d */ /* 0x000fec0000010000 */
[----:B------:R-:W-:Y:S05]  /*0970*/  EXIT ;  /* 0x000000000000794d */ /* 0x000fea0003800000 */
.L_x_15:
        /* <DEDUP_REMOVED lines=16> */
.L_x_17:


//--------------------- .nv.shared._Z9sum_scansPfS_iS_ --------------------------
	.section	.nv.shared._Z9sum_scansPfS_iS_,"aw",@nobits
	.sectionflags	@""
	.align	16
	.zero		1024


//--------------------- .nv.shared.reserved.0     --------------------------
	.section	.nv.shared.reserved.0,"aw",@nobits
	.weak		__nv_reservedSMEM_offset_0_alias
	.size		__nv_reservedSMEM_offset_0_alias, 0, 64
	.other		__nv_reservedSMEM_offset_0_alias,@"STO_CUDA_RESERVED_SHARED STV_DEFAULT"
__nv_reservedSMEM_offset_0_alias:
	.zero		0
	.zero		64


//--------------------- .nv.shared._Z8reduceitPfS_S_ii --------------------------
	.section	.nv.shared._Z8reduceitPfS_S_ii,"aw",@nobits
	.sectionflags	@""
	.align	16
	.zero		1024


//--------------------- .nv.constant0._Z9sum_scansPfS_iS_ --------------------------
	.section	.nv.constant0._Z9sum_scansPfS_iS_,"a",@progbits
	.sectionflags	@""
	.align	4
.nv.constant0._Z9sum_scansPfS_iS_:
	.zero		928


//--------------------- .nv.constant0._Z8reduceitPfS_S_ii --------------------------
	.section	.nv.constant0._Z8reduceitPfS_S_ii,"a",@progbits
	.sectionflags	@""
	.align	4
.nv.constant0._Z8reduceitPfS_S_ii:
	.zero		928


//--------------------- SYMBOLS --------------------------

	.type		.nv.reservedSmem.offset0,@object
	.size		.nv.reservedSmem.offset0,0x4
	.type		.nv.reservedSmem.cap,@object
	.size		.nv.reservedSmem.cap,0x4
